//
// Generated by NVIDIA NVVM Compiler
//
// Compiler Build ID: CL-36424714
// Cuda compilation tools, release 13.0, V13.0.88
// Based on NVVM 20.0.0
//

.version 9.0
.target sm_100
.address_size 64

	// .globl	_Z13staticReverseP7double2i
.extern .func  (.param .b32 func_retval0) vprintf
(
	.param .b64 vprintf_param_0,
	.param .b64 vprintf_param_1
)
;
// _ZZ13staticReverseP7double2iE1s has been demoted
.global .align 1 .b8 $str[7] = {116, 114, 58, 32, 37, 100};
.extern .shared .align 16 .b8 s[];

.visible .entry _Z13staticReverseP7double2i(
	.param .u64 .ptr .align 1 _Z13staticReverseP7double2i_param_0,
	.param .u32 _Z13staticReverseP7double2i_param_1
)
{
	.reg .b32 	%r<13>;
	.reg .b64 	%rd<5>;
	.reg .b64 	%fd<5>;
	// demoted variable
	.shared .align 16 .b8 _ZZ13staticReverseP7double2iE1s[1024];
	ld.param.u64 	%rd1, [_Z13staticReverseP7double2i_param_0];
	ld.param.u32 	%r1, [_Z13staticReverseP7double2i_param_1];
	cvta.to.global.u64 	%rd2, %rd1;
	mov.u32 	%r2, %tid.x;
	mov.u32 	%r3, %ctaid.x;
	mov.u32 	%r4, %ntid.x;
	mad.lo.s32 	%r5, %r3, %r4, %r2;
	not.b32 	%r6, %r5;
	add.s32 	%r7, %r1, %r6;
	shl.b32 	%r8, %r5, 4;
	mov.u32 	%r9, _ZZ13staticReverseP7double2iE1s;
	add.s32 	%r10, %r9, %r8;
	mul.wide.s32 	%rd3, %r5, 16;
	add.s64 	%rd4, %rd2, %rd3;
	ld.global.v2.f64 	{%fd1, %fd2}, [%rd4];
	st.shared.v2.f64 	[%r10], {%fd1, %fd2};
	bar.sync 	0;
	shl.b32 	%r11, %r7, 4;
	add.s32 	%r12, %r9, %r11;
	ld.shared.v2.f64 	{%fd3, %fd4}, [%r12];
	st.global.v2.f64 	[%rd4], {%fd3, %fd4};
	ret;

}
	// .globl	_Z14dynamicReverseP7double2i
.visible .entry _Z14dynamicReverseP7double2i(
	.param .u64 .ptr .align 1 _Z14dynamicReverseP7double2i_param_0,
	.param .u32 _Z14dynamicReverseP7double2i_param_1
)
{
	.local .align 8 .b8 	__local_depot1[8];
	.reg .b64 	%SP;
	.reg .b64 	%SPL;
	.reg .b32 	%r<15>;
	.reg .b64 	%rd<9>;
	.reg .b64 	%fd<5>;

	mov.u64 	%SPL, __local_depot1;
	cvta.local.u64 	%SP, %SPL;
	ld.param.u64 	%rd1, [_Z14dynamicReverseP7double2i_param_0];
	ld.param.u32 	%r1, [_Z14dynamicReverseP7double2i_param_1];
	cvta.to.global.u64 	%rd2, %rd1;
	add.u64 	%rd3, %SP, 0;
	add.u64 	%rd4, %SPL, 0;
	mov.u32 	%r2, %tid.x;
	mov.u32 	%r3, %ctaid.x;
	mov.u32 	%r4, %ntid.x;
	mad.lo.s32 	%r5, %r3, %r4, %r2;
	not.b32 	%r6, %r5;
	add.s32 	%r7, %r1, %r6;
	st.local.u32 	[%rd4], %r7;
	mov.u64 	%rd5, $str;
	cvta.global.u64 	%rd6, %rd5;
	{ // callseq 0, 0
	.param .b64 param0;
	st.param.b64 	[param0], %rd6;
	.param .b64 param1;
	st.param.b64 	[param1], %rd3;
	.param .b32 retval0;
	call.uni (retval0), 
	vprintf, 
	(
	param0, 
	param1
	);
	ld.param.b32 	%r8, [retval0];
	} // callseq 0
	shl.b32 	%r10, %r5, 4;
	mov.u32 	%r11, s;
	add.s32 	%r12, %r11, %r10;
	mul.wide.s32 	%rd7, %r5, 16;
	add.s64 	%rd8, %rd2, %rd7;
	ld.global.v2.f64 	{%fd1, %fd2}, [%rd8];
	st.shared.v2.f64 	[%r12], {%fd1, %fd2};
	bar.sync 	0;
	shl.b32 	%r13, %r7, 4;
	add.s32 	%r14, %r11, %r13;
	ld.shared.v2.f64 	{%fd3, %fd4}, [%r14];
	st.global.v2.f64 	[%rd8], {%fd3, %fd4};
	ret;

}


// ===== COMPILED SASS (sm_100) =====

	.target	sm_100

	.elftype	@"ET_EXEC"


//--------------------- .note.nv.tkinfo           --------------------------
	.section	.note.nv.tkinfo,"",@"SHT_NOTE"
	.sectionflags	@"SHF_NOTE_NV_TKINFO"
	.tkinfo
        /*0018*/ 	.word	0x00000002
        /*0030*/ 	.string	""
        /*0030*/ 	.string	"ptxas"
        /*0030*/ 	.string	"Cuda compilation tools, release 13.0, V13.0.88"
        /*0030*/ 	.string	"Build cuda_13.0.r13.0/compiler.36424714_0"
        /*0030*/ 	.string	"-arch sm_100 -m 64 "



//--------------------- .note.nv.cuinfo           --------------------------
	.section	.note.nv.cuinfo,"",@"SHT_NOTE"
	.sectionflags	@"SHF_NOTE_NV_CUINFO"
        /*0018*/ 	.short	0x0002
        /*001a*/ 	.short	0x0064
        /*001c*/ 	.short	0x0082
	.zero		2


//--------------------- .nv.info                  --------------------------
	.section	.nv.info,"",@"SHT_CUDA_INFO"
	.align	4


	//----- nvinfo : EIATTR_REGCOUNT
	.align		4
        /*0000*/ 	.byte	0x04, 0x2f
        /*0002*/ 	.short	(.L_2 - .L_1)
	.align		4
.L_1:
        /*0004*/ 	.word	index@(_Z13staticReverseP7double2i)
        /*0008*/ 	.word	0x00000010


	//----- nvinfo : EIATTR_FRAME_SIZE
	.align		4
.L_2:
        /*000c*/ 	.byte	0x04, 0x11
        /*000e*/ 	.short	(.L_4 - .L_3)
	.align		4
.L_3:
        /*0010*/ 	.word	index@(_Z13staticReverseP7double2i)
        /*0014*/ 	.word	0x00000000


	//----- nvinfo : EIATTR_REGCOUNT
	.align		4
.L_4:
        /*0018*/ 	.byte	0x04, 0x2f
        /*001a*/ 	.short	(.L_6 - .L_5)
	.align		4
.L_5:
        /*001c*/ 	.word	index@(_Z14dynamicReverseP7double2i)
        /*0020*/ 	.word	0x00000018


	//----- nvinfo : EIATTR_FRAME_SIZE
	.align		4
.L_6:
        /*0024*/ 	.byte	0x04, 0x11
        /*0026*/ 	.short	(.L_8 - .L_7)
	.align		4
.L_7:
        /*0028*/ 	.word	index@(_Z14dynamicReverseP7double2i)
        /*002c*/ 	.word	0x00000008


	//----- nvinfo : EIATTR_MIN_STACK_SIZE
	.align		4
.L_8:
        /*0030*/ 	.byte	0x04, 0x12
        /*0032*/ 	.short	(.L_10 - .L_9)
	.align		4
.L_9:
        /*0034*/ 	.word	index@(_Z14dynamicReverseP7double2i)
        /*0038*/ 	.word	0x00000008


	//----- nvinfo : EIATTR_MIN_STACK_SIZE
	.align		4
.L_10:
        /*003c*/ 	.byte	0x04, 0x12
        /*003e*/ 	.short	(.L_12 - .L_11)
	.align		4
.L_11:
        /*0040*/ 	.word	index@(_Z13staticReverseP7double2i)
        /*0044*/ 	.word	0x00000000
.L_12:


//--------------------- .nv.compat                --------------------------
	.section	.nv.compat,"",@"SHT_CUDA_COMPAT_INFO"
	.align	4
        /*0000*/ 	.byte	0x02, 0x09, 0x00, 0x00, 0x02, 0x02, 0x01, 0x00, 0x02, 0x05, 0x05, 0x00, 0x03, 0x07, 0x01, 0x01
        /*0010*/ 	.byte	0x02, 0x03, 0x00, 0x00, 0x02, 0x06, 0x01, 0x00, 0x04, 0x0b, 0x08, 0x00, 0x09, 0x00, 0x00, 0x00
        /*0020*/ 	.byte	0x00, 0x00, 0x00, 0x00


//--------------------- .nv.info._Z14dynamicReverseP7double2i --------------------------
	.section	.nv.info._Z14dynamicReverseP7double2i,"",@"SHT_CUDA_INFO"
	.sectionflags	@""
	.align	4


	//----- nvinfo : EIATTR_CUDA_API_VERSION
	.align		4
        /*0000*/ 	.byte	0x04, 0x37
        /*0002*/ 	.short	(.L_14 - .L_13)
.L_13:
        /*0004*/ 	.word	0x00000082


	//----- nvinfo : EIATTR_KPARAM_INFO
	.align		4
.L_14:
        /*0008*/ 	.byte	0x04, 0x17
        /*000a*/ 	.short	(.L_16 - .L_15)
.L_15:
        /*000c*/ 	.word	0x00000000
        /*0010*/ 	.short	0x0001
        /*0012*/ 	.short	0x0008
        /*0014*/ 	.byte	0x00, 0xf0, 0x11, 0x00


	//----- nvinfo : EIATTR_KPARAM_INFO
	.align		4
.L_16:
        /*0018*/ 	.byte	0x04, 0x17
        /*001a*/ 	.short	(.L_18 - .L_17)
.L_17:
        /*001c*/ 	.word	0x00000000
        /*0020*/ 	.short	0x0000
        /*0022*/ 	.short	0x0000
        /*0024*/ 	.byte	0x00, 0xf5, 0x21, 0x00


	//----- nvinfo : EIATTR_SPARSE_MMA_MASK
	.align		4
.L_18:
        /*0028*/ 	.byte	0x03, 0x50
        /*002a*/ 	.short	0x0000


	//----- nvinfo : EIATTR_MAXREG_COUNT
	.align		4
        /*002c*/ 	.byte	0x03, 0x1b
        /*002e*/ 	.short	0x00ff


	//----- nvinfo : EIATTR_NUM_BARRIERS
	.align		4
        /*0030*/ 	.byte	0x02, 0x4c
        /*0032*/ 	.byte	0x01
	.zero		1


	//----- nvinfo : EIATTR_EXTERNS
	.align		4
        /*0034*/ 	.byte	0x04, 0x0f
        /*0036*/ 	.short	(.L_20 - .L_19)


	//   ....[0]....
	.align		4
.L_19:
        /*0038*/ 	.word	index@(vprintf)


	//----- nvinfo : EIATTR_MERCURY_ISA_VERSION
	.align		4
.L_20:
        /*003c*/ 	.byte	0x03, 0x5f
        /*003e*/ 	.short	0x0101


	//----- nvinfo : EIATTR_VRC_CTA_INIT_COUNT
	.align		4
        /*0040*/ 	.byte	0x02, 0x4a
	.zero		1
	.zero		1


	//----- nvinfo : EIATTR_SYSCALL_OFFSETS
	.align		4
        /*0044*/ 	.byte	0x04, 0x46
        /*0046*/ 	.short	(.L_22 - .L_21)


	//   ....[0]....
.L_21:
        /*0048*/ 	.word	0x00000150


	//----- nvinfo : EIATTR_EXIT_INSTR_OFFSETS
	.align		4
.L_22:
        /*004c*/ 	.byte	0x04, 0x1c
        /*004e*/ 	.short	(.L_24 - .L_23)


	//   ....[0]....
.L_23:
        /*0050*/ 	.word	0x00000230


	//----- nvinfo : EIATTR_CBANK_PARAM_SIZE
	.align		4
.L_24:
        /*0054*/ 	.byte	0x03, 0x19
        /*0056*/ 	.short	0x000c


	//----- nvinfo : EIATTR_PARAM_CBANK
	.align		4
        /*0058*/ 	.byte	0x04, 0x0a
        /*005a*/ 	.short	(.L_26 - .L_25)
	.align		4
.L_25:
        /*005c*/ 	.word	index@(.nv.constant0._Z14dynamicReverseP7double2i)
        /*0060*/ 	.short	0x0380
        /*0062*/ 	.short	0x000c


	//----- nvinfo : EIATTR_SW_WAR
	.align		4
.L_26:
        /*0064*/ 	.byte	0x04, 0x36
        /*0066*/ 	.short	(.L_28 - .L_27)
.L_27:
        /*0068*/ 	.word	0x00000008
.L_28:


//--------------------- .nv.info._Z13staticReverseP7double2i --------------------------
	.section	.nv.info._Z13staticReverseP7double2i,"",@"SHT_CUDA_INFO"
	.sectionflags	@""
	.align	4


	//----- nvinfo : EIATTR_CUDA_API_VERSION
	.align		4
        /*0000*/ 	.byte	0x04, 0x37
        /*0002*/ 	.short	(.L_30 - .L_29)
.L_29:
        /*0004*/ 	.word	0x00000082


	//----- nvinfo : EIATTR_KPARAM_INFO
	.align		4
.L_30:
        /*0008*/ 	.byte	0x04, 0x17
        /*000a*/ 	.short	(.L_32 - .L_31)
.L_31:
        /*000c*/ 	.word	0x00000000
        /*0010*/ 	.short	0x0001
        /*0012*/ 	.short	0x0008
        /*0014*/ 	.byte	0x00, 0xf0, 0x11, 0x00


	//----- nvinfo : EIATTR_KPARAM_INFO
	.align		4
.L_32:
        /*0018*/ 	.byte	0x04, 0x17
        /*001a*/ 	.short	(.L_34 - .L_33)
.L_33:
        /*001c*/ 	.word	0x00000000
        /*0020*/ 	.short	0x0000
        /*0022*/ 	.short	0x0000
        /*0024*/ 	.byte	0x00, 0xf5, 0x21, 0x00


	//----- nvinfo : EIATTR_SPARSE_MMA_MASK
	.align		4
.L_34:
        /*0028*/ 	.byte	0x03, 0x50
        /*002a*/ 	.short	0x0000


	//----- nvinfo : EIATTR_MAXREG_COUNT
	.align		4
        /*002c*/ 	.byte	0x03, 0x1b
        /*002e*/ 	.short	0x00ff


	//----- nvinfo : EIATTR_NUM_BARRIERS
	.align		4
        /*0030*/ 	.byte	0x02, 0x4c
        /*0032*/ 	.byte	0x01
	.zero		1


	//----- nvinfo : EIATTR_MERCURY_ISA_VERSION
	.align		4
        /*0034*/ 	.byte	0x03, 0x5f
        /*0036*/ 	.short	0x0101


	//----- nvinfo : EIATTR_VRC_CTA_INIT_COUNT
	.align		4
        /*0038*/ 	.byte	0x02, 0x4a
	.zero		1
	.zero		1


	//----- nvinfo : EIATTR_EXIT_INSTR_OFFSETS
	.align		4
        /*003c*/ 	.byte	0x04, 0x1c
        /*003e*/ 	.short	(.L_36 - .L_35)


	//   ....[0]....
.L_35:
        /*0040*/ 	.word	0x00000150


	//----- nvinfo : EIATTR_CBANK_PARAM_SIZE
	.align		4
.L_36:
        /*0044*/ 	.byte	0x03, 0x19
        /*0046*/ 	.short	0x000c


	//----- nvinfo : EIATTR_PARAM_CBANK
	.align		4
        /*0048*/ 	.byte	0x04, 0x0a
        /*004a*/ 	.short	(.L_38 - .L_37)
	.align		4
.L_37:
        /*004c*/ 	.word	index@(.nv.constant0._Z13staticReverseP7double2i)
        /*0050*/ 	.short	0x0380
        /*0052*/ 	.short	0x000c


	//----- nvinfo : EIATTR_SW_WAR
	.align		4
.L_38:
        /*0054*/ 	.byte	0x04, 0x36
        /*0056*/ 	.short	(.L_40 - .L_39)
.L_39:
        /*0058*/ 	.word	0x00000008
.L_40:


//--------------------- .nv.callgraph             --------------------------
	.section	.nv.callgraph,"",@"SHT_CUDA_CALLGRAPH"
	.align	4
	.sectionentsize	8
	.align		4
        /*0000*/ 	.word	0x00000000
	.align		4
        /*0004*/ 	.word	0xffffffff
	.align		4
        /*0008*/ 	.word	index@(_Z14dynamicReverseP7double2i)
	.align		4
        /*000c*/ 	.word	index@(vprintf)
	.align		4
        /*0010*/ 	.word	0x00000000
	.align		4
        /*0014*/ 	.word	0xfffffffe
	.align		4
        /*0018*/ 	.word	0x00000000
	.align		4
        /*001c*/ 	.word	0xfffffffd
	.align		4
        /*0020*/ 	.word	0x00000000
	.align		4
        /*0024*/ 	.word	0xfffffffc


//--------------------- .nv.constant4             --------------------------
	.section	.nv.constant4,"a",@progbits
	.align	8
	.align		8
.nv.constant4:
        /*0000*/ 	.dword	vprintf
	.align		8
        /*0008*/ 	.dword	$str


//--------------------- .text._Z14dynamicReverseP7double2i --------------------------
	.section	.text._Z14dynamicReverseP7double2i,"ax",@progbits
	.align	128
        .global         _Z14dynamicReverseP7double2i
        .type           _Z14dynamicReverseP7double2i,@function
        .size           _Z14dynamicReverseP7double2i,(.L_x_3 - _Z14dynamicReverseP7double2i)
        .other          _Z14dynamicReverseP7double2i,@"STO_CUDA_ENTRY STV_DEFAULT"
_Z14dynamicReverseP7double2i:
.text._Z14dynamicReverseP7double2i:
[----:B------:R-:W0:Y:S01]  /*0000*/  LDC R1, c[0x0][0x37c] ;  /* 0x0000df00ff017b82 */ /* 0x000e220000000800 */
[----:B------:R-:W1:Y:S01]  /*0010*/  S2R R16, SR_TID.X ;  /* 0x0000000000107919 */ /* 0x000e620000002100 */
[----:B------:R-:W2:Y:S06]  /*0020*/  LDCU UR5, c[0x0][0x2fc] ;  /* 0x00005f80ff0577ac */ /* 0x000eac0008000800 */
[----:B------:R-:W1:Y:S01]  /*0030*/  S2UR UR4, SR_CTAID.X ;  /* 0x00000000000479c3 */ /* 0x000e620000002500 */
[----:B0-----:R-:W-:Y:S01]  /*0040*/  VIADD R1, R1, 0xfffffff8 ;  /* 0xfffffff801017836 */ /* 0x001fe20000000000 */
[----:B------:R-:W-:Y:S01]  /*0050*/  MOV R0, 0x0 ;  /* 0x0000000000007802 */ /* 0x000fe20000000f00 */
[----:B------:R-:W0:Y:S01]  /*0060*/  LDCU UR6, c[0x0][0x388] ;  /* 0x00007100ff0677ac */ /* 0x000e220008000800 */
[----:B------:R-:W3:Y:S04]  /*0070*/  LDCU.64 UR36, c[0x0][0x358] ;  /* 0x00006b00ff2477ac */ /* 0x000ee80008000a00 */
[----:B------:R-:W1:Y:S08]  /*0080*/  LDC R3, c[0x0][0x360] ;  /* 0x0000d800ff037b82 */ /* 0x000e700000000800 */
[----:B------:R4:W0:Y:S01]  /*0090*/  LDC.64 R8, c[0x4][R0] ;  /* 0x0100000000087b82 */ /* 0x0008220000000a00 */
[----:B-1----:R-:W-:Y:S01]  /*00a0*/  IMAD R16, R3, UR4, R16 ;  /* 0x0000000403107c24 */ /* 0x002fe2000f8e0210 */
[----:B------:R-:W1:Y:S04]  /*00b0*/  LDCU UR4, c[0x0][0x2f8] ;  /* 0x00005f00ff0477ac */ /* 0x000e680008000800 */
[----:B------:R-:W-:-:S05]  /*00c0*/  LOP3.LUT R2, RZ, R16, RZ, 0x33, !PT ;  /* 0x00000010ff027212 */ /* 0x000fca00078e33ff */
[----:B0-----:R-:W-:Y:S01]  /*00d0*/  VIADD R2, R2, UR6 ;  /* 0x0000000602027c36 */ /* 0x001fe20008000000 */
[----:B------:R-:W0:Y:S04]  /*00e0*/  LDCU.64 UR6, c[0x4][0x8] ;  /* 0x01000100ff0677ac */ /* 0x000e280008000a00 */
[----:B------:R4:W-:Y:S01]  /*00f0*/  STL [R1], R2 ;  /* 0x0000000201007387 */ /* 0x0009e20000100800 */
[----:B-1----:R-:W-:-:S04]  /*0100*/  IADD3 R6, P0, PT, R1, UR4, RZ ;  /* 0x0000000401067c10 */ /* 0x002fc8000ff1e0ff */
[----:B--2---:R-:W-:Y:S02]  /*0110*/  IADD3.X R7, PT, PT, RZ, UR5, RZ, P0, !PT ;  /* 0x00000005ff077c10 */ /* 0x004fe400087fe4ff */
[----:B0-----:R-:W-:Y:S01]  /*0120*/  MOV R4, UR6 ;  /* 0x0000000600047c02 */ /* 0x001fe20008000f00 */
[----:B---34-:R-:W-:-:S07]  /*0130*/  IMAD.U32 R5, RZ, RZ, UR7 ;  /* 0x00000007ff057e24 */ /* 0x018fce000f8e00ff */
[----:B------:R-:W-:-:S07]  /*0140*/  LEPC R20, `(.L_x_0) ;  /* 0x000000001014794e */ /* 0x000fce0000000000 */
[----:B------:R-:W-:Y:S05]  /*0150*/  CALL.ABS.NOINC R8 ;  /* 0x0000000008007343 */ /* 0x000fea0003c00000 */
.L_x_0:
[----:B------:R-:W0:Y:S02]  /*0160*/  LDC.64 R8, c[0x0][0x380] ;  /* 0x0000e000ff087b82 */ /* 0x000e240000000a00 */
[----:B0-----:R-:W-:-:S05]  /*0170*/  IMAD.WIDE R8, R16, 0x10, R8 ;  /* 0x0000001010087825 */ /* 0x001fca00078e0208 */
[----:B------:R-:W2:Y:S01]  /*0180*/  LDG.E.128 R4, desc[UR36][R8.64] ;  /* 0x0000002408047981 */ /* 0x000ea2000c1e1d00 */
[----:B------:R-:W-:Y:S01]  /*0190*/  MOV R0, 0x400 ;  /* 0x0000040000007802 */ /* 0x000fe20000000f00 */
[----:B------:R-:W-:Y:S05]  /*01a0*/  WARPSYNC.ALL ;  /* 0x0000000000007948 */ /* 0x000fea0003800000 */
[----:B------:R-:W0:Y:S02]  /*01b0*/  S2R R3, SR_CgaCtaId ;  /* 0x0000000000037919 */ /* 0x000e240000008800 */
[----:B0-----:R-:W-:-:S04]  /*01c0*/  LEA R3, R3, R0, 0x18 ;  /* 0x0000000003037211 */ /* 0x001fc800078ec0ff */
[----:B------:R-:W-:Y:S01]  /*01d0*/  LEA R12, R2, R3, 0x4 ;  /* 0x00000003020c7211 */ /* 0x000fe200078e20ff */
[----:B------:R-:W-:-:S05]  /*01e0*/  IMAD R11, R16, 0x10, R3 ;  /* 0x00000010100b7824 */ /* 0x000fca00078e0203 */
[----:B--2---:R-:W-:Y:S01]  /*01f0*/  STS.128 [R11], R4 ;  /* 0x000000040b007388 */ /* 0x004fe20000000c00 */
[----:B------:R-:W-:Y:S06]  /*0200*/  BAR.SYNC.DEFER_BLOCKING 0x0 ;  /* 0x0000000000007b1d */ /* 0x000fec0000010000 */
[----:B------:R-:W0:Y:S04]  /*0210*/  LDS.128 R12, [R12] ;  /* 0x000000000c0c7984 */ /* 0x000e280000000c00 */
[----:B0-----:R-:W-:Y:S01]  /*0220*/  STG.E.128 desc[UR36][R8.64], R12 ;  /* 0x0000000c08007986 */ /* 0x001fe2000c101d24 */
[----:B------:R-:W-:Y:S05]  /*0230*/  EXIT ;  /* 0x000000000000794d */ /* 0x000fea0003800000 */
.L_x_1:
[----:B------:R-:W-:-:S00]  /*0240*/  BRA `(.L_x_1) ;  /* 0xfffffffc00fc7947 */ /* 0x000fc0000383ffff */
[----:B------:R-:W-:-:S00]  /*0250*/  NOP ;  /* 0x0000000000007918 */ /* 0x000fc00000000000 */
        /* <DEDUP_REMOVED lines=10> */
.L_x_3:


//--------------------- .text._Z13staticReverseP7double2i --------------------------
	.section	.text._Z13staticReverseP7double2i,"ax",@progbits
	.align	128
        .global         _Z13staticReverseP7double2i
        .type           _Z13staticReverseP7double2i,@function
        .size           _Z13staticReverseP7double2i,(.L_x_4 - _Z13staticReverseP7double2i)
        .other          _Z13staticReverseP7double2i,@"STO_CUDA_ENTRY STV_DEFAULT"
_Z13staticReverseP7double2i:
.text._Z13staticReverseP7double2i:
[----:B------:R-:W-:Y:S01]  /*0000*/  LDC R1, c[0x0][0x37c] ;  /* 0x0000df00ff017b82 */ /* 0x000fe20000000800 */
[----:B------:R-:W0:Y:S07]  /*0010*/  S2R R9, SR_TID.X ;  /* 0x0000000000097919 */ /* 0x000e2e0000002100 */
[----:B------:R-:W0:Y:S01]  /*0020*/  S2UR UR4, SR_CTAID.X ;  /* 0x00000000000479c3 */ /* 0x000e220000002500 */
[----:B------:R-:W1:Y:S01]  /*0030*/  LDCU.64 UR6, c[0x0][0x358] ;  /* 0x00006b00ff0677ac */ /* 0x000e620008000a00 */
[----:B------:R-:W2:Y:S06]  /*0040*/  LDCU UR8, c[0x0][0x388] ;  /* 0x00007100ff0877ac */ /* 0x000eac0008000800 */
[----:B------:R-:W0:Y:S08]  /*0050*/  LDC R0, c[0x0][0x360] ;  /* 0x0000d800ff007b82 */ /* 0x000e300000000800 */
[----:B------:R-:W3:Y:S01]  /*0060*/  LDC.64 R2, c[0x0][0x380] ;  /* 0x0000e000ff027b82 */ /* 0x000ee20000000a00 */
[----:B0-----:R-:W-:-:S04]  /*0070*/  IMAD R9, R0, UR4, R9 ;  /* 0x0000000400097c24 */ /* 0x001fc8000f8e0209 */
[----:B---3--:R-:W-:-:S05]  /*0080*/  IMAD.WIDE R2, R9, 0x10, R2 ;  /* 0x0000001009027825 */ /* 0x008fca00078e0202 */
[----:B-1----:R-:W3:Y:S01]  /*0090*/  LDG.E.128 R4, desc[UR6][R2.64] ;  /* 0x0000000602047981 */ /* 0x002ee2000c1e1d00 */
[----:B------:R-:W0:Y:S01]  /*00a0*/  S2UR UR5, SR_CgaCtaId ;  /* 0x00000000000579c3 */ /* 0x000e220000008800 */
[----:B------:R-:W-:Y:S01]  /*00b0*/  UMOV UR4, 0x400 ;  /* 0x0000040000047882 */ /* 0x000fe20000000000 */
[----:B------:R-:W-:-:S04]  /*00c0*/  LOP3.LUT R0, RZ, R9, RZ, 0x33, !PT ;  /* 0x00000009ff007212 */ /* 0x000fc800078e33ff */
[----:B--2---:R-:W-:Y:S01]  /*00d0*/  IADD3 R0, PT, PT, R0, UR8, RZ ;  /* 0x0000000800007c10 */ /* 0x004fe2000fffe0ff */
[----:B0-----:R-:W-:-:S06]  /*00e0*/  ULEA UR4, UR5, UR4, 0x18 ;  /* 0x0000000405047291 */ /* 0x001fcc000f8ec0ff */
[----:B------:R-:W-:Y:S02]  /*00f0*/  LEA R13, R9, UR4, 0x4 ;  /* 0x00000004090d7c11 */ /* 0x000fe4000f8e20ff */
[----:B------:R-:W-:-:S03]  /*0100*/  LEA R0, R0, UR4, 0x4 ;  /* 0x0000000400007c11 */ /* 0x000fc6000f8e20ff */
[----:B---3--:R-:W-:Y:S01]  /*0110*/  STS.128 [R13], R4 ;  /* 0x000000040d007388 */ /* 0x008fe20000000c00 */
[----:B------:R-:W-:Y:S06]  /*0120*/  BAR.SYNC.DEFER_BLOCKING 0x0 ;  /* 0x0000000000007b1d */ /* 0x000fec0000010000 */
[----:B------:R-:W0:Y:S04]  /*0130*/  LDS.128 R8, [R0] ;  /* 0x0000000000087984 */ /* 0x000e280000000c00 */
[----:B0-----:R-:W-:Y:S01]  /*0140*/  STG.E.128 desc[UR6][R2.64], R8 ;  /* 0x0000000802007986 */ /* 0x001fe2000c101d06 */
[----:B------:R-:W-:Y:S05]  /*0150*/  EXIT ;  /* 0x000000000000794d */ /* 0x000fea0003800000 */
.L_x_2:
        /* <DEDUP_REMOVED lines=10> */
.L_x_4:


//--------------------- .nv.global.init           --------------------------
	.section	.nv.global.init,"aw",@progbits
.nv.global.init:
	.type		$str,@object
	.size		$str,(.L_0 - $str)
$str:
        /*0000*/ 	.byte	0x74, 0x72, 0x3a, 0x20, 0x25, 0x64, 0x00
.L_0:


//--------------------- .nv.shared._Z14dynamicReverseP7double2i --------------------------
	.section	.nv.shared._Z14dynamicReverseP7double2i,"aw",@nobits
	.sectionflags	@""
	.align	16
	.zero		1024


//--------------------- .nv.shared.reserved.0     --------------------------
	.section	.nv.shared.reserved.0,"aw",@nobits
	.weak		__nv_reservedSMEM_offset_0_alias
	.size		__nv_reservedSMEM_offset_0_alias, 0, 64
	.other		__nv_reservedSMEM_offset_0_alias,@"STO_CUDA_RESERVED_SHARED STV_DEFAULT"
__nv_reservedSMEM_offset_0_alias:
	.zero		0
	.zero		64


//--------------------- .nv.shared._Z13staticReverseP7double2i --------------------------
	.section	.nv.shared._Z13staticReverseP7double2i,"aw",@nobits
	.sectionflags	@""
	.align	16
.nv.shared._Z13staticReverseP7double2i:
	.zero		2048


//--------------------- .nv.constant0._Z14dynamicReverseP7double2i --------------------------
	.section	.nv.constant0._Z14dynamicReverseP7double2i,"a",@progbits
	.sectionflags	@""
	.align	4
.nv.constant0._Z14dynamicReverseP7double2i:
	.zero		908


//--------------------- .nv.constant0._Z13staticReverseP7double2i --------------------------
	.section	.nv.constant0._Z13staticReverseP7double2i,"a",@progbits
	.sectionflags	@""
	.align	4
.nv.constant0._Z13staticReverseP7double2i:
	.zero		908


//--------------------- SYMBOLS --------------------------

	.type		.nv.reservedSmem.offset0,@object
	.size		.nv.reservedSmem.offset0,0x4
	.type		.nv.reservedSmem.cap,@object
	.size		.nv.reservedSmem.cap,0x4
	.type		vprintf,@function
